//
// Generated by NVIDIA NVVM Compiler
//
// Compiler Build ID: CL-36424714
// Cuda compilation tools, release 13.0, V13.0.88
// Based on NVVM 20.0.0
//

.version 9.0
.target sm_100
.address_size 64

	// .globl	_Z20modify_pinned_memoryPii

.visible .entry _Z20modify_pinned_memoryPii(
	.param .u64 .ptr .align 1 _Z20modify_pinned_memoryPii_param_0,
	.param .u32 _Z20modify_pinned_memoryPii_param_1
)
{
	.reg .pred 	%p<2>;
	.reg .b32 	%r<8>;
	.reg .b64 	%rd<5>;

	ld.param.u64 	%rd1, [_Z20modify_pinned_memoryPii_param_0];
	ld.param.u32 	%r2, [_Z20modify_pinned_memoryPii_param_1];
	mov.u32 	%r3, %tid.x;
	mov.u32 	%r4, %ctaid.x;
	mov.u32 	%r5, %ntid.x;
	mad.lo.s32 	%r1, %r4, %r5, %r3;
	setp.ge.s32 	%p1, %r1, %r2;
	@%p1 bra 	$L__BB0_2;
	cvta.to.global.u64 	%rd2, %rd1;
	mul.wide.s32 	%rd3, %r1, 4;
	add.s64 	%rd4, %rd2, %rd3;
	ld.global.u32 	%r6, [%rd4];
	shl.b32 	%r7, %r6, 1;
	st.global.u32 	[%rd4], %r7;
$L__BB0_2:
	ret;

}


// ===== COMPILED SASS (sm_100) =====

	.target	sm_100

	.elftype	@"ET_EXEC"


//--------------------- .note.nv.tkinfo           --------------------------
	.section	.note.nv.tkinfo,"",@"SHT_NOTE"
	.sectionflags	@"SHF_NOTE_NV_TKINFO"
	.tkinfo
        /*0018*/ 	.word	0x00000002
        /*0030*/ 	.string	""
        /*0030*/ 	.string	"ptxas"
        /*0030*/ 	.string	"Cuda compilation tools, release 13.0, V13.0.88"
        /*0030*/ 	.string	"Build cuda_13.0.r13.0/compiler.36424714_0"
        /*0030*/ 	.string	"-arch sm_100 -m 64 "



//--------------------- .note.nv.cuinfo           --------------------------
	.section	.note.nv.cuinfo,"",@"SHT_NOTE"
	.sectionflags	@"SHF_NOTE_NV_CUINFO"
        /*0018*/ 	.short	0x0002
        /*001a*/ 	.short	0x0064
        /*001c*/ 	.short	0x0082
	.zero		2


//--------------------- .nv.info                  --------------------------
	.section	.nv.info,"",@"SHT_CUDA_INFO"
	.align	4


	//----- nvinfo : EIATTR_REGCOUNT
	.align		4
        /*0000*/ 	.byte	0x04, 0x2f
        /*0002*/ 	.short	(.L_1 - .L_0)
	.align		4
.L_0:
        /*0004*/ 	.word	index@(_Z20modify_pinned_memoryPii)
        /*0008*/ 	.word	0x00000008


	//----- nvinfo : EIATTR_FRAME_SIZE
	.align		4
.L_1:
        /*000c*/ 	.byte	0x04, 0x11
        /*000e*/ 	.short	(.L_3 - .L_2)
	.align		4
.L_2:
        /*0010*/ 	.word	index@(_Z20modify_pinned_memoryPii)
        /*0014*/ 	.word	0x00000000


	//----- nvinfo : EIATTR_MIN_STACK_SIZE
	.align		4
.L_3:
        /*0018*/ 	.byte	0x04, 0x12
        /*001a*/ 	.short	(.L_5 - .L_4)
	.align		4
.L_4:
        /*001c*/ 	.word	index@(_Z20modify_pinned_memoryPii)
        /*0020*/ 	.word	0x00000000
.L_5:


//--------------------- .nv.compat                --------------------------
	.section	.nv.compat,"",@"SHT_CUDA_COMPAT_INFO"
	.align	4
        /*0000*/ 	.byte	0x02, 0x09, 0x00, 0x00, 0x02, 0x02, 0x01, 0x00, 0x02, 0x05, 0x05, 0x00, 0x03, 0x07, 0x01, 0x01
        /*0010*/ 	.byte	0x02, 0x03, 0x00, 0x00, 0x02, 0x06, 0x01, 0x00, 0x04, 0x0b, 0x08, 0x00, 0x09, 0x00, 0x00, 0x00
        /*0020*/ 	.byte	0x00, 0x00, 0x00, 0x00


//--------------------- .nv.info._Z20modify_pinned_memoryPii --------------------------
	.section	.nv.info._Z20modify_pinned_memoryPii,"",@"SHT_CUDA_INFO"
	.sectionflags	@""
	.align	4


	//----- nvinfo : EIATTR_CUDA_API_VERSION
	.align		4
        /*0000*/ 	.byte	0x04, 0x37
        /*0002*/ 	.short	(.L_7 - .L_6)
.L_6:
        /*0004*/ 	.word	0x00000082


	//----- nvinfo : EIATTR_KPARAM_INFO
	.align		4
.L_7:
        /*0008*/ 	.byte	0x04, 0x17
        /*000a*/ 	.short	(.L_9 - .L_8)
.L_8:
        /*000c*/ 	.word	0x00000000
        /*0010*/ 	.short	0x0001
        /*0012*/ 	.short	0x0008
        /*0014*/ 	.byte	0x00, 0xf0, 0x11, 0x00


	//----- nvinfo : EIATTR_KPARAM_INFO
	.align		4
.L_9:
        /*0018*/ 	.byte	0x04, 0x17
        /*001a*/ 	.short	(.L_11 - .L_10)
.L_10:
        /*001c*/ 	.word	0x00000000
        /*0020*/ 	.short	0x0000
        /*0022*/ 	.short	0x0000
        /*0024*/ 	.byte	0x00, 0xf5, 0x21, 0x00


	//----- nvinfo : EIATTR_SPARSE_MMA_MASK
	.align		4
.L_11:
        /*0028*/ 	.byte	0x03, 0x50
        /*002a*/ 	.short	0x0000


	//----- nvinfo : EIATTR_MAXREG_COUNT
	.align		4
        /*002c*/ 	.byte	0x03, 0x1b
        /*002e*/ 	.short	0x00ff


	//----- nvinfo : EIATTR_MERCURY_ISA_VERSION
	.align		4
        /*0030*/ 	.byte	0x03, 0x5f
        /*0032*/ 	.short	0x0101


	//----- nvinfo : EIATTR_VRC_CTA_INIT_COUNT
	.align		4
        /*0034*/ 	.byte	0x02, 0x4a
	.zero		1
	.zero		1


	//----- nvinfo : EIATTR_EXIT_INSTR_OFFSETS
	.align		4
        /*0038*/ 	.byte	0x04, 0x1c
        /*003a*/ 	.short	(.L_13 - .L_12)


	//   ....[0]....
.L_12:
        /*003c*/ 	.word	0x00000070


	//   ....[1]....
        /*0040*/ 	.word	0x000000e0


	//----- nvinfo : EIATTR_CBANK_PARAM_SIZE
	.align		4
.L_13:
        /*0044*/ 	.byte	0x03, 0x19
        /*0046*/ 	.short	0x000c


	//----- nvinfo : EIATTR_PARAM_CBANK
	.align		4
        /*0048*/ 	.byte	0x04, 0x0a
        /*004a*/ 	.short	(.L_15 - .L_14)
	.align		4
.L_14:
        /*004c*/ 	.word	index@(.nv.constant0._Z20modify_pinned_memoryPii)
        /*0050*/ 	.short	0x0380
        /*0052*/ 	.short	0x000c


	//----- nvinfo : EIATTR_SW_WAR
	.align		4
.L_15:
        /*0054*/ 	.byte	0x04, 0x36
        /*0056*/ 	.short	(.L_17 - .L_16)
.L_16:
        /*0058*/ 	.word	0x00000008
.L_17:


//--------------------- .nv.callgraph             --------------------------
	.section	.nv.callgraph,"",@"SHT_CUDA_CALLGRAPH"
	.align	4
	.sectionentsize	8
	.align		4
        /*0000*/ 	.word	0x00000000
	.align		4
        /*0004*/ 	.word	0xffffffff
	.align		4
        /*0008*/ 	.word	0x00000000
	.align		4
        /*000c*/ 	.word	0xfffffffe
	.align		4
        /*0010*/ 	.word	0x00000000
	.align		4
        /*0014*/ 	.word	0xfffffffd
	.align		4
        /*0018*/ 	.word	0x00000000
	.align		4
        /*001c*/ 	.word	0xfffffffc


//--------------------- .text._Z20modify_pinned_memoryPii --------------------------
	.section	.text._Z20modify_pinned_memoryPii,"ax",@progbits
	.align	128
        .global         _Z20modify_pinned_memoryPii
        .type           _Z20modify_pinned_memoryPii,@function
        .size           _Z20modify_pinned_memoryPii,(.L_x_1 - _Z20modify_pinned_memoryPii)
        .other          _Z20modify_pinned_memoryPii,@"STO_CUDA_ENTRY STV_DEFAULT"
_Z20modify_pinned_memoryPii:
.text._Z20modify_pinned_memoryPii:
[----:B------:R-:W-:Y:S01]  /*0000*/  LDC R1, c[0x0][0x37c] ;  /* 0x0000df00ff017b82 */ /* 0x000fe20000000800 */
[----:B------:R-:W0:Y:S07]  /*0010*/  S2R R5, SR_TID.X ;  /* 0x0000000000057919 */ /* 0x000e2e0000002100 */
[----:B------:R-:W0:Y:S01]  /*0020*/  S2UR UR4, SR_CTAID.X ;  /* 0x00000000000479c3 */ /* 0x000e220000002500 */
[----:B------:R-:W1:Y:S07]  /*0030*/  LDCU UR5, c[0x0][0x388] ;  /* 0x00007100ff0577ac */ /* 0x000e6e0008000800 */
[----:B------:R-:W0:Y:S02]  /*0040*/  LDC R0, c[0x0][0x360] ;  /* 0x0000d800ff007b82 */ /* 0x000e240000000800 */
[----:B0-----:R-:W-:-:S05]  /*0050*/  IMAD R5, R0, UR4, R5 ;  /* 0x0000000400057c24 */ /* 0x001fca000f8e0205 */
[----:B-1----:R-:W-:-:S13]  /*0060*/  ISETP.GE.AND P0, PT, R5, UR5, PT ;  /* 0x0000000505007c0c */ /* 0x002fda000bf06270 */
[----:B------:R-:W-:Y:S05]  /*0070*/  @P0 EXIT ;  /* 0x000000000000094d */ /* 0x000fea0003800000 */
[----:B------:R-:W0:Y:S01]  /*0080*/  LDC.64 R2, c[0x0][0x380] ;  /* 0x0000e000ff027b82 */ /* 0x000e220000000a00 */
[----:B------:R-:W1:Y:S01]  /*0090*/  LDCU.64 UR4, c[0x0][0x358] ;  /* 0x00006b00ff0477ac */ /* 0x000e620008000a00 */
[----:B0-----:R-:W-:-:S05]  /*00a0*/  IMAD.WIDE R2, R5, 0x4, R2 ;  /* 0x0000000405027825 */ /* 0x001fca00078e0202 */
[----:B-1----:R-:W2:Y:S02]  /*00b0*/  LDG.E R0, desc[UR4][R2.64] ;  /* 0x0000000402007981 */ /* 0x002ea4000c1e1900 */
[----:B--2---:R-:W-:-:S05]  /*00c0*/  SHF.L.U32 R5, R0, 0x1, RZ ;  /* 0x0000000100057819 */ /* 0x004fca00000006ff */
[----:B------:R-:W-:Y:S01]  /*00d0*/  STG.E desc[UR4][R2.64], R5 ;  /* 0x0000000502007986 */ /* 0x000fe2000c101904 */
[----:B------:R-:W-:Y:S05]  /*00e0*/  EXIT ;  /* 0x000000000000794d */ /* 0x000fea0003800000 */
.L_x_0:
[----:B------:R-:W-:-:S00]  /*00f0*/  BRA `(.L_x_0) ;  /* 0xfffffffc00fc7947 */ /* 0x000fc0000383ffff */
[----:B------:R-:W-:-:S00]  /*0100*/  NOP ;  /* 0x0000000000007918 */ /* 0x000fc00000000000 */
[----:B------:R-:W-:-:S00]  /*0110*/  NOP ;  /* 0x0000000000007918 */ /* 0x000fc00000000000 */
[----:B------:R-:W-:-:S00]  /*0120*/  NOP ;  /* 0x0000000000007918 */ /* 0x000fc00000000000 */
[----:B------:R-:W-:-:S00]  /*0130*/  NOP ;  /* 0x0000000000007918 */ /* 0x000fc00000000000 */
[----:B------:R-:W-:-:S00]  /*0140*/  NOP ;  /* 0x0000000000007918 */ /* 0x000fc00000000000 */
[----:B------:R-:W-:-:S00]  /*0150*/  NOP ;  /* 0x0000000000007918 */ /* 0x000fc00000000000 */
[----:B------:R-:W-:-:S00]  /*0160*/  NOP ;  /* 0x0000000000007918 */ /* 0x000fc00000000000 */
[----:B------:R-:W-:-:S00]  /*0170*/  NOP ;  /* 0x0000000000007918 */ /* 0x000fc00000000000 */
.L_x_1:


//--------------------- .nv.shared.reserved.0     --------------------------
	.section	.nv.shared.reserved.0,"aw",@nobits
	.weak		__nv_reservedSMEM_offset_0_alias
	.size		__nv_reservedSMEM_offset_0_alias, 0, 64
	.other		__nv_reservedSMEM_offset_0_alias,@"STO_CUDA_RESERVED_SHARED STV_DEFAULT"
__nv_reservedSMEM_offset_0_alias:
	.zero		0
	.zero		64


//--------------------- .nv.constant0._Z20modify_pinned_memoryPii --------------------------
	.section	.nv.constant0._Z20modify_pinned_memoryPii,"a",@progbits
	.sectionflags	@""
	.align	4
.nv.constant0._Z20modify_pinned_memoryPii:
	.zero		908


//--------------------- SYMBOLS --------------------------

	.type		.nv.reservedSmem.offset0,@object
	.size		.nv.reservedSmem.offset0,0x4
